//
// Generated by NVIDIA NVVM Compiler
//
// Compiler Build ID: CL-36424714
// Cuda compilation tools, release 13.0, V13.0.88
// Based on NVVM 20.0.0
//

.version 9.0
.target sm_100
.address_size 64

	// .globl	_Z11binaryErodePiPKiS1_S1_

.visible .entry _Z11binaryErodePiPKiS1_S1_(
	.param .u64 .ptr .align 1 _Z11binaryErodePiPKiS1_S1__param_0,
	.param .u64 .ptr .align 1 _Z11binaryErodePiPKiS1_S1__param_1,
	.param .u64 .ptr .align 1 _Z11binaryErodePiPKiS1_S1__param_2,
	.param .u64 .ptr .align 1 _Z11binaryErodePiPKiS1_S1__param_3
)
{
	.reg .pred 	%p<15>;
	.reg .b32 	%r<50>;
	.reg .b64 	%rd<18>;

	ld.param.u64 	%rd6, [_Z11binaryErodePiPKiS1_S1__param_0];
	ld.param.u64 	%rd7, [_Z11binaryErodePiPKiS1_S1__param_1];
	ld.param.u64 	%rd5, [_Z11binaryErodePiPKiS1_S1__param_2];
	ld.param.u64 	%rd8, [_Z11binaryErodePiPKiS1_S1__param_3];
	cvta.to.global.u64 	%rd1, %rd6;
	cvta.to.global.u64 	%rd2, %rd7;
	cvta.to.global.u64 	%rd3, %rd8;
	mov.u32 	%r23, %ctaid.x;
	mov.u32 	%r24, %ntid.x;
	mov.u32 	%r25, %tid.x;
	mad.lo.s32 	%r1, %r23, %r24, %r25;
	mov.u32 	%r26, %ctaid.y;
	mov.u32 	%r27, %ntid.y;
	mov.u32 	%r28, %tid.y;
	mad.lo.s32 	%r2, %r26, %r27, %r28;
	ld.global.u32 	%r3, [%rd3];
	setp.ge.s32 	%p1, %r1, %r3;
	@%p1 bra 	$L__BB0_14;
	ld.global.u32 	%r4, [%rd3+4];
	setp.ge.s32 	%p2, %r2, %r4;
	@%p2 bra 	$L__BB0_14;
	ld.global.u32 	%r30, [%rd3+8];
	ld.global.u32 	%r5, [%rd3+12];
	shr.u32 	%r31, %r30, 31;
	add.s32 	%r32, %r30, %r31;
	shr.s32 	%r6, %r32, 1;
	shr.u32 	%r33, %r5, 31;
	add.s32 	%r34, %r5, %r33;
	shr.s32 	%r7, %r34, 1;
	setp.lt.s32 	%p3, %r30, -1;
	mov.b32 	%r48, 1;
	@%p3 bra 	$L__BB0_13;
	neg.s32 	%r45, %r6;
	neg.s32 	%r9, %r7;
	abs.s32 	%r10, %r7;
	abs.s32 	%r11, %r6;
	cvta.to.global.u64 	%rd4, %rd5;
	mov.b32 	%r48, 1;
$L__BB0_4:
	mov.u32 	%r13, %r48;
	mov.u32 	%r12, %r45;
	setp.lt.s32 	%p4, %r5, -1;
	@%p4 bra 	$L__BB0_12;
	add.s32 	%r14, %r12, %r1;
	setp.lt.s32 	%p5, %r14, 0;
	setp.ge.s32 	%p6, %r14, %r3;
	or.pred  	%p7, %p5, %p6;
	@%p7 bra 	$L__BB0_8;
	add.s32 	%r36, %r12, %r6;
	mad.lo.s32 	%r15, %r36, %r5, %r7;
	mul.lo.s32 	%r16, %r14, %r4;
	mov.u32 	%r47, %r9;
$L__BB0_7:
	add.s32 	%r18, %r47, %r2;
	setp.gt.s32 	%p8, %r18, -1;
	setp.lt.s32 	%p9, %r18, %r4;
	and.pred  	%p10, %p8, %p9;
	@%p10 bra 	$L__BB0_9;
$L__BB0_8:
	mad.lo.s32 	%r42, %r4, %r1, %r2;
	mul.wide.s32 	%rd13, %r42, 4;
	add.s64 	%rd14, %rd2, %rd13;
	ld.global.u32 	%r43, [%rd14];
	add.s64 	%rd15, %rd1, %rd13;
	st.global.u32 	[%rd15], %r43;
	bra.uni 	$L__BB0_14;
$L__BB0_9:
	add.s32 	%r37, %r18, %r16;
	mul.wide.s32 	%rd9, %r37, 4;
	add.s64 	%rd10, %rd2, %rd9;
	ld.global.u32 	%r38, [%rd10];
	setp.ne.s32 	%p11, %r38, 0;
	@%p11 bra 	$L__BB0_11;
	add.s32 	%r40, %r15, %r47;
	mul.wide.s32 	%rd11, %r40, 4;
	add.s64 	%rd12, %rd4, %rd11;
	ld.global.u32 	%r41, [%rd12];
	setp.ne.s32 	%p12, %r41, 0;
	mov.b32 	%r48, 0;
	@%p12 bra 	$L__BB0_12;
$L__BB0_11:
	add.s32 	%r19, %r47, 1;
	setp.ne.s32 	%p13, %r47, %r10;
	mov.u32 	%r47, %r19;
	mov.u32 	%r48, %r13;
	@%p13 bra 	$L__BB0_7;
$L__BB0_12:
	add.s32 	%r45, %r12, 1;
	setp.ne.s32 	%p14, %r12, %r11;
	@%p14 bra 	$L__BB0_4;
$L__BB0_13:
	mad.lo.s32 	%r44, %r4, %r1, %r2;
	mul.wide.s32 	%rd16, %r44, 4;
	add.s64 	%rd17, %rd1, %rd16;
	st.global.u32 	[%rd17], %r48;
$L__BB0_14:
	ret;

}
	// .globl	_Z14grayscaleErodePiPKiS1_S1_
.visible .entry _Z14grayscaleErodePiPKiS1_S1_(
	.param .u64 .ptr .align 1 _Z14grayscaleErodePiPKiS1_S1__param_0,
	.param .u64 .ptr .align 1 _Z14grayscaleErodePiPKiS1_S1__param_1,
	.param .u64 .ptr .align 1 _Z14grayscaleErodePiPKiS1_S1__param_2,
	.param .u64 .ptr .align 1 _Z14grayscaleErodePiPKiS1_S1__param_3
)
{
	.reg .pred 	%p<50>;
	.reg .b32 	%r<142>;
	.reg .b64 	%rd<33>;

	ld.param.u64 	%rd9, [_Z14grayscaleErodePiPKiS1_S1__param_1];
	ld.param.u64 	%rd10, [_Z14grayscaleErodePiPKiS1_S1__param_2];
	ld.param.u64 	%rd11, [_Z14grayscaleErodePiPKiS1_S1__param_3];
	cvta.to.global.u64 	%rd1, %rd9;
	cvta.to.global.u64 	%rd2, %rd10;
	cvta.to.global.u64 	%rd3, %rd11;
	mov.u32 	%r70, %ctaid.x;
	mov.u32 	%r71, %ntid.x;
	mov.u32 	%r72, %tid.x;
	mad.lo.s32 	%r1, %r70, %r71, %r72;
	mov.u32 	%r73, %ctaid.y;
	mov.u32 	%r74, %ntid.y;
	mov.u32 	%r75, %tid.y;
	mad.lo.s32 	%r2, %r73, %r74, %r75;
	ld.global.u32 	%r3, [%rd3];
	setp.ge.s32 	%p2, %r1, %r3;
	@%p2 bra 	$L__BB1_41;
	ld.global.u32 	%r4, [%rd3+4];
	setp.ge.s32 	%p3, %r2, %r4;
	@%p3 bra 	$L__BB1_41;
	ld.global.u32 	%r77, [%rd3+8];
	ld.global.u32 	%r5, [%rd3+12];
	shr.u32 	%r78, %r77, 31;
	add.s32 	%r79, %r77, %r78;
	shr.s32 	%r6, %r79, 1;
	shr.u32 	%r80, %r5, 31;
	add.s32 	%r81, %r5, %r80;
	shr.s32 	%r7, %r81, 1;
	setp.lt.s32 	%p4, %r77, -1;
	mov.b32 	%r133, 255;
	@%p4 bra 	$L__BB1_40;
	setp.lt.s32 	%p5, %r5, -1;
	neg.s32 	%r8, %r7;
	@%p5 bra 	$L__BB1_40;
	neg.s32 	%r116, %r6;
	abs.s32 	%r84, %r7;
	add.s32 	%r10, %r7, %r84;
	and.b32  	%r11, %r10, 3;
	sub.s32 	%r12, 1, %r7;
	add.s32 	%r13, %r12, %r2;
	max.s32 	%r85, %r7, %r8;
	neg.s32 	%r14, %r85;
	mov.b32 	%r133, 255;
	cvt.u64.u32 	%rd15, %r2;
	cvt.s64.s32 	%rd16, %r8;
	add.s64 	%rd18, %rd16, %rd15;
$L__BB1_5:
	setp.eq.s32 	%p6, %r11, 3;
	add.s32 	%r87, %r116, %r6;
	mul.lo.s32 	%r17, %r87, %r5;
	add.s32 	%r88, %r116, %r1;
	setp.lt.s32 	%p7, %r88, 0;
	setp.ge.s32 	%p8, %r88, %r3;
	or.pred  	%p1, %p7, %p8;
	mul.lo.s32 	%r18, %r88, %r4;
	mov.u32 	%r123, %r8;
	@%p6 bra 	$L__BB1_20;
	mul.wide.s32 	%rd12, %r17, 4;
	add.s64 	%rd4, %rd2, %rd12;
	ld.global.u32 	%r89, [%rd4];
	setp.eq.s32 	%p9, %r89, 0;
	@%p9 bra 	$L__BB1_10;
	sub.s32 	%r91, %r2, %r7;
	setp.ge.s32 	%p10, %r91, %r4;
	setp.lt.s32 	%p11, %r91, 0;
	or.pred  	%p12, %p11, %p10;
	or.pred  	%p14, %p1, %p12;
	mov.b32 	%r118, 255;
	@%p14 bra 	$L__BB1_9;
	add.s32 	%r93, %r91, %r18;
	mul.wide.s32 	%rd13, %r93, 4;
	add.s64 	%rd14, %rd1, %rd13;
	ld.global.u32 	%r118, [%rd14];
$L__BB1_9:
	min.s32 	%r133, %r133, %r118;
$L__BB1_10:
	setp.eq.s32 	%p15, %r11, 0;
	mov.u32 	%r123, %r12;
	@%p15 bra 	$L__BB1_20;
	ld.global.u32 	%r94, [%rd4+4];
	setp.eq.s32 	%p16, %r94, 0;
	cvt.s64.s32 	%rd17, %r18;
	add.s64 	%rd19, %rd18, %rd17;
	shl.b64 	%rd20, %rd19, 2;
	add.s64 	%rd5, %rd1, %rd20;
	@%p16 bra 	$L__BB1_15;
	setp.ge.s32 	%p17, %r13, %r4;
	setp.lt.s32 	%p18, %r13, 0;
	or.pred  	%p19, %p18, %p17;
	or.pred  	%p20, %p1, %p19;
	mov.b32 	%r120, 255;
	@%p20 bra 	$L__BB1_14;
	ld.global.u32 	%r120, [%rd5+4];
$L__BB1_14:
	min.s32 	%r133, %r133, %r120;
$L__BB1_15:
	sub.s32 	%r123, 2, %r7;
	setp.eq.s32 	%p21, %r11, 1;
	@%p21 bra 	$L__BB1_20;
	sub.s32 	%r123, 3, %r7;
	ld.global.u32 	%r96, [%rd4+8];
	setp.eq.s32 	%p22, %r96, 0;
	@%p22 bra 	$L__BB1_20;
	add.s32 	%r98, %r13, 1;
	setp.ge.s32 	%p23, %r98, %r4;
	setp.lt.s32 	%p24, %r98, 0;
	or.pred  	%p25, %p24, %p23;
	or.pred  	%p26, %p1, %p25;
	mov.b32 	%r122, 255;
	@%p26 bra 	$L__BB1_19;
	ld.global.u32 	%r122, [%rd5+8];
$L__BB1_19:
	min.s32 	%r133, %r133, %r122;
$L__BB1_20:
	setp.lt.u32 	%p27, %r10, 3;
	@%p27 bra 	$L__BB1_39;
	add.s32 	%r99, %r2, %r123;
	add.s32 	%r127, %r99, %r18;
	add.s32 	%r130, %r127, 3;
	add.s32 	%r129, %r99, 1;
	add.s32 	%r128, %r14, %r123;
	add.s32 	%r100, %r7, %r123;
	add.s32 	%r126, %r100, %r17;
$L__BB1_22:
	mul.wide.s32 	%rd21, %r130, 4;
	add.s64 	%rd6, %rd1, %rd21;
	mul.wide.s32 	%rd22, %r126, 4;
	add.s64 	%rd7, %rd2, %rd22;
	ld.global.u32 	%r101, [%rd7];
	setp.eq.s32 	%p28, %r101, 0;
	@%p28 bra 	$L__BB1_26;
	add.s32 	%r103, %r129, -1;
	setp.lt.s32 	%p29, %r103, 0;
	setp.ge.s32 	%p30, %r103, %r4;
	or.pred  	%p31, %p29, %p30;
	or.pred  	%p32, %p1, %p31;
	mov.b32 	%r132, 255;
	@%p32 bra 	$L__BB1_25;
	mul.wide.s32 	%rd23, %r127, 4;
	add.s64 	%rd24, %rd1, %rd23;
	ld.global.u32 	%r132, [%rd24];
$L__BB1_25:
	min.s32 	%r133, %r133, %r132;
$L__BB1_26:
	ld.global.u32 	%r104, [%rd7+4];
	setp.eq.s32 	%p33, %r104, 0;
	@%p33 bra 	$L__BB1_30;
	setp.lt.s32 	%p34, %r129, 0;
	setp.ge.s32 	%p35, %r129, %r4;
	or.pred  	%p36, %p34, %p35;
	or.pred  	%p37, %p1, %p36;
	mov.b32 	%r134, 255;
	@%p37 bra 	$L__BB1_29;
	add.s32 	%r106, %r127, 1;
	mul.wide.s32 	%rd25, %r106, 4;
	add.s64 	%rd26, %rd1, %rd25;
	ld.global.u32 	%r134, [%rd26];
$L__BB1_29:
	min.s32 	%r133, %r133, %r134;
$L__BB1_30:
	ld.global.u32 	%r107, [%rd7+8];
	setp.eq.s32 	%p38, %r107, 0;
	@%p38 bra 	$L__BB1_34;
	add.s32 	%r109, %r129, 1;
	setp.lt.s32 	%p39, %r109, 0;
	setp.ge.s32 	%p40, %r109, %r4;
	or.pred  	%p41, %p39, %p40;
	or.pred  	%p42, %p1, %p41;
	mov.b32 	%r136, 255;
	@%p42 bra 	$L__BB1_33;
	add.s32 	%r110, %r127, 2;
	mul.wide.s32 	%rd27, %r110, 4;
	add.s64 	%rd28, %rd1, %rd27;
	ld.global.u32 	%r136, [%rd28];
$L__BB1_33:
	min.s32 	%r133, %r133, %r136;
$L__BB1_34:
	ld.global.u32 	%r111, [%rd7+12];
	setp.eq.s32 	%p43, %r111, 0;
	@%p43 bra 	$L__BB1_38;
	add.s32 	%r113, %r129, 2;
	setp.lt.s32 	%p44, %r113, 0;
	setp.ge.s32 	%p45, %r113, %r4;
	or.pred  	%p46, %p44, %p45;
	or.pred  	%p47, %p1, %p46;
	mov.b32 	%r138, 255;
	@%p47 bra 	$L__BB1_37;
	ld.global.u32 	%r138, [%rd6];
$L__BB1_37:
	min.s32 	%r133, %r133, %r138;
$L__BB1_38:
	add.s32 	%r130, %r130, 4;
	add.s32 	%r129, %r129, 4;
	add.s32 	%r128, %r128, 4;
	add.s32 	%r127, %r127, 4;
	add.s32 	%r126, %r126, 4;
	setp.ne.s32 	%p48, %r128, 1;
	@%p48 bra 	$L__BB1_22;
$L__BB1_39:
	add.s32 	%r68, %r116, 1;
	abs.s32 	%r114, %r6;
	setp.ne.s32 	%p49, %r116, %r114;
	mov.u32 	%r116, %r68;
	@%p49 bra 	$L__BB1_5;
$L__BB1_40:
	ld.param.u64 	%rd32, [_Z14grayscaleErodePiPKiS1_S1__param_0];
	mad.lo.s32 	%r115, %r4, %r1, %r2;
	cvta.to.global.u64 	%rd29, %rd32;
	mul.wide.s32 	%rd30, %r115, 4;
	add.s64 	%rd31, %rd29, %rd30;
	st.global.u32 	[%rd31], %r133;
$L__BB1_41:
	ret;

}


// ===== COMPILED SASS (sm_100) =====

	.target	sm_100

	.elftype	@"ET_EXEC"


//--------------------- .note.nv.tkinfo           --------------------------
	.section	.note.nv.tkinfo,"",@"SHT_NOTE"
	.sectionflags	@"SHF_NOTE_NV_TKINFO"
	.tkinfo
        /*0018*/ 	.word	0x00000002
        /*0030*/ 	.string	""
        /*0030*/ 	.string	"ptxas"
        /*0030*/ 	.string	"Cuda compilation tools, release 13.0, V13.0.88"
        /*0030*/ 	.string	"Build cuda_13.0.r13.0/compiler.36424714_0"
        /*0030*/ 	.string	"-arch sm_100 -m 64 "



//--------------------- .note.nv.cuinfo           --------------------------
	.section	.note.nv.cuinfo,"",@"SHT_NOTE"
	.sectionflags	@"SHF_NOTE_NV_CUINFO"
        /*0018*/ 	.short	0x0002
        /*001a*/ 	.short	0x0064
        /*001c*/ 	.short	0x0082
	.zero		2


//--------------------- .nv.info                  --------------------------
	.section	.nv.info,"",@"SHT_CUDA_INFO"
	.align	4


	//----- nvinfo : EIATTR_REGCOUNT
	.align		4
        /*0000*/ 	.byte	0x04, 0x2f
        /*0002*/ 	.short	(.L_1 - .L_0)
	.align		4
.L_0:
        /*0004*/ 	.word	index@(_Z11binaryErodePiPKiS1_S1_)
        /*0008*/ 	.word	0x00000017


	//----- nvinfo : EIATTR_FRAME_SIZE
	.align		4
.L_1:
        /*000c*/ 	.byte	0x04, 0x11
        /*000e*/ 	.short	(.L_3 - .L_2)
	.align		4
.L_2:
        /*0010*/ 	.word	index@(_Z11binaryErodePiPKiS1_S1_)
        /*0014*/ 	.word	0x00000000


	//----- nvinfo : EIATTR_REGCOUNT
	.align		4
.L_3:
        /*0018*/ 	.byte	0x04, 0x2f
        /*001a*/ 	.short	(.L_5 - .L_4)
	.align		4
.L_4:
        /*001c*/ 	.word	index@(_Z14grayscaleErodePiPKiS1_S1_)
        /*0020*/ 	.word	0x00000020


	//----- nvinfo : EIATTR_FRAME_SIZE
	.align		4
.L_5:
        /*0024*/ 	.byte	0x04, 0x11
        /*0026*/ 	.short	(.L_7 - .L_6)
	.align		4
.L_6:
        /*0028*/ 	.word	index@(_Z14grayscaleErodePiPKiS1_S1_)
        /*002c*/ 	.word	0x00000000


	//----- nvinfo : EIATTR_MIN_STACK_SIZE
	.align		4
.L_7:
        /*0030*/ 	.byte	0x04, 0x12
        /*0032*/ 	.short	(.L_9 - .L_8)
	.align		4
.L_8:
        /*0034*/ 	.word	index@(_Z14grayscaleErodePiPKiS1_S1_)
        /*0038*/ 	.word	0x00000000


	//----- nvinfo : EIATTR_MIN_STACK_SIZE
	.align		4
.L_9:
        /*003c*/ 	.byte	0x04, 0x12
        /*003e*/ 	.short	(.L_11 - .L_10)
	.align		4
.L_10:
        /*0040*/ 	.word	index@(_Z11binaryErodePiPKiS1_S1_)
        /*0044*/ 	.word	0x00000000
.L_11:


//--------------------- .nv.compat                --------------------------
	.section	.nv.compat,"",@"SHT_CUDA_COMPAT_INFO"
	.align	4
        /*0000*/ 	.byte	0x02, 0x09, 0x00, 0x00, 0x02, 0x02, 0x01, 0x00, 0x02, 0x05, 0x05, 0x00, 0x03, 0x07, 0x01, 0x01
        /*0010*/ 	.byte	0x02, 0x03, 0x00, 0x00, 0x02, 0x06, 0x01, 0x00, 0x04, 0x0b, 0x08, 0x00, 0x09, 0x00, 0x00, 0x00
        /*0020*/ 	.byte	0x00, 0x00, 0x00, 0x00


//--------------------- .nv.info._Z14grayscaleErodePiPKiS1_S1_ --------------------------
	.section	.nv.info._Z14grayscaleErodePiPKiS1_S1_,"",@"SHT_CUDA_INFO"
	.sectionflags	@""
	.align	4


	//----- nvinfo : EIATTR_CUDA_API_VERSION
	.align		4
        /*0000*/ 	.byte	0x04, 0x37
        /*0002*/ 	.short	(.L_13 - .L_12)
.L_12:
        /*0004*/ 	.word	0x00000082


	//----- nvinfo : EIATTR_KPARAM_INFO
	.align		4
.L_13:
        /*0008*/ 	.byte	0x04, 0x17
        /*000a*/ 	.short	(.L_15 - .L_14)
.L_14:
        /*000c*/ 	.word	0x00000000
        /*0010*/ 	.short	0x0003
        /*0012*/ 	.short	0x0018
        /*0014*/ 	.byte	0x00, 0xf5, 0x21, 0x00


	//----- nvinfo : EIATTR_KPARAM_INFO
	.align		4
.L_15:
        /*0018*/ 	.byte	0x04, 0x17
        /*001a*/ 	.short	(.L_17 - .L_16)
.L_16:
        /*001c*/ 	.word	0x00000000
        /*0020*/ 	.short	0x0002
        /*0022*/ 	.short	0x0010
        /*0024*/ 	.byte	0x00, 0xf5, 0x21, 0x00


	//----- nvinfo : EIATTR_KPARAM_INFO
	.align		4
.L_17:
        /*0028*/ 	.byte	0x04, 0x17
        /*002a*/ 	.short	(.L_19 - .L_18)
.L_18:
        /*002c*/ 	.word	0x00000000
        /*0030*/ 	.short	0x0001
        /*0032*/ 	.short	0x0008
        /*0034*/ 	.byte	0x00, 0xf5, 0x21, 0x00


	//----- nvinfo : EIATTR_KPARAM_INFO
	.align		4
.L_19:
        /*0038*/ 	.byte	0x04, 0x17
        /*003a*/ 	.short	(.L_21 - .L_20)
.L_20:
        /*003c*/ 	.word	0x00000000
        /*0040*/ 	.short	0x0000
        /*0042*/ 	.short	0x0000
        /*0044*/ 	.byte	0x00, 0xf5, 0x21, 0x00


	//----- nvinfo : EIATTR_SPARSE_MMA_MASK
	.align		4
.L_21:
        /*0048*/ 	.byte	0x03, 0x50
        /*004a*/ 	.short	0x0000


	//----- nvinfo : EIATTR_MAXREG_COUNT
	.align		4
        /*004c*/ 	.byte	0x03, 0x1b
        /*004e*/ 	.short	0x00ff


	//----- nvinfo : EIATTR_MERCURY_ISA_VERSION
	.align		4
        /*0050*/ 	.byte	0x03, 0x5f
        /*0052*/ 	.short	0x0101


	//----- nvinfo : EIATTR_VRC_CTA_INIT_COUNT
	.align		4
        /*0054*/ 	.byte	0x02, 0x4a
	.zero		1
	.zero		1


	//----- nvinfo : EIATTR_EXIT_INSTR_OFFSETS
	.align		4
        /*0058*/ 	.byte	0x04, 0x1c
        /*005a*/ 	.short	(.L_23 - .L_22)


	//   ....[0]....
.L_22:
        /*005c*/ 	.word	0x000000d0


	//   ....[1]....
        /*0060*/ 	.word	0x00000100


	//   ....[2]....
        /*0064*/ 	.word	0x00000b90


	//----- nvinfo : EIATTR_CRS_STACK_SIZE
	.align		4
.L_23:
        /*0068*/ 	.byte	0x04, 0x1e
        /*006a*/ 	.short	(.L_25 - .L_24)
.L_24:
        /*006c*/ 	.word	0x00000000


	//----- nvinfo : EIATTR_CBANK_PARAM_SIZE
	.align		4
.L_25:
        /*0070*/ 	.byte	0x03, 0x19
        /*0072*/ 	.short	0x0020


	//----- nvinfo : EIATTR_PARAM_CBANK
	.align		4
        /*0074*/ 	.byte	0x04, 0x0a
        /*0076*/ 	.short	(.L_27 - .L_26)
	.align		4
.L_26:
        /*0078*/ 	.word	index@(.nv.constant0._Z14grayscaleErodePiPKiS1_S1_)
        /*007c*/ 	.short	0x0380
        /*007e*/ 	.short	0x0020


	//----- nvinfo : EIATTR_SW_WAR
	.align		4
.L_27:
        /*0080*/ 	.byte	0x04, 0x36
        /*0082*/ 	.short	(.L_29 - .L_28)
.L_28:
        /*0084*/ 	.word	0x00000008
.L_29:


//--------------------- .nv.info._Z11binaryErodePiPKiS1_S1_ --------------------------
	.section	.nv.info._Z11binaryErodePiPKiS1_S1_,"",@"SHT_CUDA_INFO"
	.sectionflags	@""
	.align	4


	//----- nvinfo : EIATTR_CUDA_API_VERSION
	.align		4
        /*0000*/ 	.byte	0x04, 0x37
        /*0002*/ 	.short	(.L_31 - .L_30)
.L_30:
        /*0004*/ 	.word	0x00000082


	//----- nvinfo : EIATTR_KPARAM_INFO
	.align		4
.L_31:
        /*0008*/ 	.byte	0x04, 0x17
        /*000a*/ 	.short	(.L_33 - .L_32)
.L_32:
        /*000c*/ 	.word	0x00000000
        /*0010*/ 	.short	0x0003
        /*0012*/ 	.short	0x0018
        /*0014*/ 	.byte	0x00, 0xf5, 0x21, 0x00


	//----- nvinfo : EIATTR_KPARAM_INFO
	.align		4
.L_33:
        /*0018*/ 	.byte	0x04, 0x17
        /*001a*/ 	.short	(.L_35 - .L_34)
.L_34:
        /*001c*/ 	.word	0x00000000
        /*0020*/ 	.short	0x0002
        /*0022*/ 	.short	0x0010
        /*0024*/ 	.byte	0x00, 0xf5, 0x21, 0x00


	//----- nvinfo : EIATTR_KPARAM_INFO
	.align		4
.L_35:
        /*0028*/ 	.byte	0x04, 0x17
        /*002a*/ 	.short	(.L_37 - .L_36)
.L_36:
        /*002c*/ 	.word	0x00000000
        /*0030*/ 	.short	0x0001
        /*0032*/ 	.short	0x0008
        /*0034*/ 	.byte	0x00, 0xf5, 0x21, 0x00


	//----- nvinfo : EIATTR_KPARAM_INFO
	.align		4
.L_37:
        /*0038*/ 	.byte	0x04, 0x17
        /*003a*/ 	.short	(.L_39 - .L_38)
.L_38:
        /*003c*/ 	.word	0x00000000
        /*0040*/ 	.short	0x0000
        /*0042*/ 	.short	0x0000
        /*0044*/ 	.byte	0x00, 0xf5, 0x21, 0x00


	//----- nvinfo : EIATTR_SPARSE_MMA_MASK
	.align		4
.L_39:
        /*0048*/ 	.byte	0x03, 0x50
        /*004a*/ 	.short	0x0000


	//----- nvinfo : EIATTR_MAXREG_COUNT
	.align		4
        /*004c*/ 	.byte	0x03, 0x1b
        /*004e*/ 	.short	0x00ff


	//----- nvinfo : EIATTR_MERCURY_ISA_VERSION
	.align		4
        /*0050*/ 	.byte	0x03, 0x5f
        /*0052*/ 	.short	0x0101


	//----- nvinfo : EIATTR_VRC_CTA_INIT_COUNT
	.align		4
        /*0054*/ 	.byte	0x02, 0x4a
	.zero		1
	.zero		1


	//----- nvinfo : EIATTR_EXIT_INSTR_OFFSETS
	.align		4
        /*0058*/ 	.byte	0x04, 0x1c
        /*005a*/ 	.short	(.L_41 - .L_40)


	//   ....[0]....
.L_40:
        /*005c*/ 	.word	0x000000d0


	//   ....[1]....
        /*0060*/ 	.word	0x00000100


	//   ....[2]....
        /*0064*/ 	.word	0x000004b0


	//   ....[3]....
        /*0068*/ 	.word	0x00000540


	//----- nvinfo : EIATTR_CRS_STACK_SIZE
	.align		4
.L_41:
        /*006c*/ 	.byte	0x04, 0x1e
        /*006e*/ 	.short	(.L_43 - .L_42)
.L_42:
        /*0070*/ 	.word	0x00000000


	//----- nvinfo : EIATTR_CBANK_PARAM_SIZE
	.align		4
.L_43:
        /*0074*/ 	.byte	0x03, 0x19
        /*0076*/ 	.short	0x0020


	//----- nvinfo : EIATTR_PARAM_CBANK
	.align		4
        /*0078*/ 	.byte	0x04, 0x0a
        /*007a*/ 	.short	(.L_45 - .L_44)
	.align		4
.L_44:
        /*007c*/ 	.word	index@(.nv.constant0._Z11binaryErodePiPKiS1_S1_)
        /*0080*/ 	.short	0x0380
        /*0082*/ 	.short	0x0020


	//----- nvinfo : EIATTR_SW_WAR
	.align		4
.L_45:
        /*0084*/ 	.byte	0x04, 0x36
        /*0086*/ 	.short	(.L_47 - .L_46)
.L_46:
        /*0088*/ 	.word	0x00000008
.L_47:


//--------------------- .nv.callgraph             --------------------------
	.section	.nv.callgraph,"",@"SHT_CUDA_CALLGRAPH"
	.align	4
	.sectionentsize	8
	.align		4
        /*0000*/ 	.word	0x00000000
	.align		4
        /*0004*/ 	.word	0xffffffff
	.align		4
        /*0008*/ 	.word	0x00000000
	.align		4
        /*000c*/ 	.word	0xfffffffe
	.align		4
        /*0010*/ 	.word	0x00000000
	.align		4
        /*0014*/ 	.word	0xfffffffd
	.align		4
        /*0018*/ 	.word	0x00000000
	.align		4
        /*001c*/ 	.word	0xfffffffc


//--------------------- .text._Z14grayscaleErodePiPKiS1_S1_ --------------------------
	.section	.text._Z14grayscaleErodePiPKiS1_S1_,"ax",@progbits
	.align	128
        .global         _Z14grayscaleErodePiPKiS1_S1_
        .type           _Z14grayscaleErodePiPKiS1_S1_,@function
        .size           _Z14grayscaleErodePiPKiS1_S1_,(.L_x_35 - _Z14grayscaleErodePiPKiS1_S1_)
        .other          _Z14grayscaleErodePiPKiS1_S1_,@"STO_CUDA_ENTRY STV_DEFAULT"
_Z14grayscaleErodePiPKiS1_S1_:
.text._Z14grayscaleErodePiPKiS1_S1_:
[----:B------:R-:W-:Y:S08]  /*0000*/  LDC R1, c[0x0][0x37c] ;  /* 0x0000df00ff017b82 */ /* 0x000ff00000000800 */
[----:B------:R-:W0:Y:S01]  /*0010*/  LDC.64 R8, c[0x0][0x398] ;  /* 0x0000e600ff087b82 */ /* 0x000e220000000a00 */
[----:B------:R-:W0:Y:S02]  /*0020*/  LDCU.64 UR4, c[0x0][0x358] ;  /* 0x00006b00ff0477ac */ /* 0x000e240008000a00 */
[----:B0-----:R-:W2:Y:S05]  /*0030*/  LDG.E R0, desc[UR4][R8.64] ;  /* 0x0000000408007981 */ /* 0x001eaa000c1e1900 */
[----:B------:R-:W0:Y:S01]  /*0040*/  S2UR UR6, SR_CTAID.X ;  /* 0x00000000000679c3 */ /* 0x000e220000002500 */
[----:B------:R-:W0:Y:S01]  /*0050*/  S2R R2, SR_TID.X ;  /* 0x0000000000027919 */ /* 0x000e220000002100 */
[----:B------:R-:W1:Y:S06]  /*0060*/  S2R R5, SR_TID.Y ;  /* 0x0000000000057919 */ /* 0x000e6c0000002200 */
[----:B------:R-:W0:Y:S08]  /*0070*/  LDC R3, c[0x0][0x360] ;  /* 0x0000d800ff037b82 */ /* 0x000e300000000800 */
[----:B------:R-:W1:Y:S08]  /*0080*/  S2UR UR7, SR_CTAID.Y ;  /* 0x00000000000779c3 */ /* 0x000e700000002600 */
[----:B------:R-:W1:Y:S01]  /*0090*/  LDC R4, c[0x0][0x364] ;  /* 0x0000d900ff047b82 */ /* 0x000e620000000800 */
[----:B0-----:R-:W-:-:S02]  /*00a0*/  IMAD R3, R3, UR6, R2 ;  /* 0x0000000603037c24 */ /* 0x001fc4000f8e0202 */
[----:B-1----:R-:W-:-:S03]  /*00b0*/  IMAD R2, R4, UR7, R5 ;  /* 0x0000000704027c24 */ /* 0x002fc6000f8e0205 */
[----:B--2---:R-:W-:-:S13]  /*00c0*/  ISETP.GE.AND P0, PT, R3, R0, PT ;  /* 0x000000000300720c */ /* 0x004fda0003f06270 */
[----:B------:R-:W-:Y:S05]  /*00d0*/  @P0 EXIT ;  /* 0x000000000000094d */ /* 0x000fea0003800000 */
[----:B------:R-:W2:Y:S02]  /*00e0*/  LDG.E R5, desc[UR4][R8.64+0x4] ;  /* 0x0000040408057981 */ /* 0x000ea4000c1e1900 */
[----:B--2---:R-:W-:-:S13]  /*00f0*/  ISETP.GE.AND P0, PT, R2, R5, PT ;  /* 0x000000050200720c */ /* 0x004fda0003f06270 */
[----:B------:R-:W-:Y:S05]  /*0100*/  @P0 EXIT ;  /* 0x000000000000094d */ /* 0x000fea0003800000 */
[----:B------:R-:W2:Y:S04]  /*0110*/  LDG.E R4, desc[UR4][R8.64+0xc] ;  /* 0x00000c0408047981 */ /* 0x000ea8000c1e1900 */
[----:B------:R-:W3:Y:S01]  /*0120*/  LDG.E R7, desc[UR4][R8.64+0x8] ;  /* 0x0000080408077981 */ /* 0x000ee2000c1e1900 */
[----:B------:R-:W-:Y:S01]  /*0130*/  IMAD.MOV.U32 R6, RZ, RZ, 0xff ;  /* 0x000000ffff067424 */ /* 0x000fe200078e00ff */
[----:B--2---:R-:W-:-:S04]  /*0140*/  ISETP.GE.AND P0, PT, R4, -0x1, PT ;  /* 0xffffffff0400780c */ /* 0x004fc80003f06270 */
[C---:B---3--:R-:W-:Y:S02]  /*0150*/  ISETP.LT.OR P0, PT, R7.reuse, -0x1, !P0 ;  /* 0xffffffff0700780c */ /* 0x048fe40004701670 */
[----:B------:R-:W-:-:S11]  /*0160*/  LEA.HI R10, R7, R7, RZ, 0x1 ;  /* 0x00000007070a7211 */ /* 0x000fd600078f08ff */
[----:B------:R-:W-:Y:S05]  /*0170*/  @P0 BRA `(.L_x_0) ;  /* 0x0000000800740947 */ /* 0x000fea0003800000 */
[----:B------:R-:W-:Y:S01]  /*0180*/  LEA.HI R7, R4, R4, RZ, 0x1 ;  /* 0x0000000404077211 */ /* 0x000fe200078f08ff */
[----:B------:R-:W-:Y:S01]  /*0190*/  IMAD.MOV.U32 R6, RZ, RZ, 0xff ;  /* 0x000000ffff067424 */ /* 0x000fe200078e00ff */
[----:B------:R-:W-:Y:S02]  /*01a0*/  SHF.R.S32.HI R8, RZ, 0x1, R10 ;  /* 0x00000001ff087819 */ /* 0x000fe4000001140a */
[----:B------:R-:W-:-:S03]  /*01b0*/  SHF.R.S32.HI R7, RZ, 0x1, R7 ;  /* 0x00000001ff077819 */ /* 0x000fc60000011407 */
[----:B------:R-:W-:Y:S01]  /*01c0*/  IMAD.MOV R20, RZ, RZ, -R8 ;  /* 0x000000ffff147224 */ /* 0x000fe200078e0a08 */
[----:B------:R-:W-:Y:S01]  /*01d0*/  IABS R12, R7 ;  /* 0x00000007000c7213 */ /* 0x000fe20000000000 */
[----:B------:R-:W-:Y:S01]  /*01e0*/  IMAD.MOV R9, RZ, RZ, -R7 ;  /* 0x000000ffff097224 */ /* 0x000fe200078e0a07 */
[----:B------:R-:W-:-:S03]  /*01f0*/  IADD3 R11, PT, PT, -R7, 0x1, RZ ;  /* 0x00000001070b7810 */ /* 0x000fc60007ffe1ff */
[C---:B------:R-:W-:Y:S01]  /*0200*/  IMAD.IADD R23, R7.reuse, 0x1, R12 ;  /* 0x0000000107177824 */ /* 0x040fe200078e020c */
[CC--:B------:R-:W-:Y:S01]  /*0210*/  IADD3 R10, P0, PT, R2.reuse, R9.reuse, RZ ;  /* 0x00000009020a7210 */ /* 0x0c0fe20007f1e0ff */
[----:B------:R-:W-:Y:S01]  /*0220*/  IMAD.IADD R22, R2, 0x1, R11 ;  /* 0x0000000102167824 */ /* 0x000fe200078e020b */
[----:B------:R-:W-:Y:S02]  /*0230*/  VIMNMX R21, PT, PT, R7, R9, !PT ;  /* 0x0000000907157248 */ /* 0x000fe40007fe0100 */
[----:B------:R-:W-:-:S09]  /*0240*/  LEA.HI.X.SX32 R24, R9, RZ, 0x1, P0 ;  /* 0x000000ff09187211 */ /* 0x000fd200000f0eff */
.L_x_24:
[----:B-1----:R-:W-:Y:S01]  /*0250*/  LOP3.LUT R16, R23, 0x3, RZ, 0xc0, !PT ;  /* 0x0000000317107812 */ /* 0x002fe200078ec0ff */
[--C-:B------:R-:W-:Y:S01]  /*0260*/  IMAD.IADD R25, R3, 0x1, R20.reuse ;  /* 0x0000000103197824 */ /* 0x100fe200078e0214 */
[----:B0-----:R-:W-:Y:S01]  /*0270*/  IABS R13, R8 ;  /* 0x00000008000d7213 */ /* 0x001fe20000000000 */
[----:B------:R-:W-:Y:S01]  /*0280*/  IMAD.MOV.U32 R17, RZ, RZ, R9 ;  /* 0x000000ffff117224 */ /* 0x000fe200078e0009 */
[----:B------:R-:W-:Y:S02]  /*0290*/  ISETP.NE.AND P1, PT, R16, 0x3, PT ;  /* 0x000000031000780c */ /* 0x000fe40003f25270 */
[C---:B------:R-:W-:Y:S02]  /*02a0*/  ISETP.GE.AND P0, PT, R25.reuse, R0, PT ;  /* 0x000000001900720c */ /* 0x040fe40003f06270 */
[----:B------:R-:W-:Y:S01]  /*02b0*/  ISETP.NE.AND P2, PT, R20, R13, PT ;  /* 0x0000000d1400720c */ /* 0x000fe20003f45270 */
[----:B------:R-:W-:Y:S01]  /*02c0*/  IMAD.IADD R13, R8, 0x1, R20 ;  /* 0x00000001080d7824 */ /* 0x000fe200078e0214 */
[----:B------:R-:W-:Y:S01]  /*02d0*/  ISETP.LT.OR P0, PT, R25, RZ, P0 ;  /* 0x000000ff1900720c */ /* 0x000fe20000701670 */
[----:B------:R-:W-:-:S02]  /*02e0*/  IMAD R25, R5, R25, RZ ;  /* 0x0000001905197224 */ /* 0x000fc400078e02ff */
[----:B------:R-:W-:Y:S02]  /*02f0*/  IMAD R26, R4, R13, RZ ;  /* 0x0000000d041a7224 */ /* 0x000fe400078e02ff */
[----:B------:R-:W-:Y:S02]  /*0300*/  VIADD R20, R20, 0x1 ;  /* 0x0000000114147836 */ /* 0x000fe40000000000 */
[----:B------:R-:W-:Y:S06]  /*0310*/  @!P1 BRA `(.L_x_1) ;  /* 0x0000000000dc9947 */ /* 0x000fec0003800000 */
[----:B------:R-:W0:Y:S02]  /*0320*/  LDC.64 R14, c[0x0][0x390] ;  /* 0x0000e400ff0e7b82 */ /* 0x000e240000000a00 */
[----:B0-----:R-:W-:-:S05]  /*0330*/  IMAD.WIDE R14, R26, 0x4, R14 ;  /* 0x000000041a0e7825 */ /* 0x001fca00078e020e */
[----:B------:R-:W2:Y:S02]  /*0340*/  LDG.E R12, desc[UR4][R14.64] ;  /* 0x000000040e0c7981 */ /* 0x000ea4000c1e1900 */
[----:B--2---:R-:W-:-:S13]  /*0350*/  ISETP.NE.AND P1, PT, R12, RZ, PT ;  /* 0x000000ff0c00720c */ /* 0x004fda0003f25270 */
[----:B------:R-:W-:Y:S05]  /*0360*/  @!P1 BRA `(.L_x_2) ;  /* 0x0000000000349947 */ /* 0x000fea0003800000 */
[----:B------:R-:W-:Y:S01]  /*0370*/  IMAD.IADD R18, R2, 0x1, -R7 ;  /* 0x0000000102127824 */ /* 0x000fe200078e0a07 */
[----:B------:R-:W-:Y:S01]  /*0380*/  BSSY.RECONVERGENT B0, `(.L_x_3) ;  /* 0x000000a000007945 */ /* 0x000fe20003800200 */
[----:B------:R-:W-:-:S03]  /*0390*/  IMAD.MOV.U32 R13, RZ, RZ, 0xff ;  /* 0x000000ffff0d7424 */ /* 0x000fc600078e00ff */
[----:B------:R-:W-:-:S04]  /*03a0*/  ISETP.GE.AND P1, PT, R18, R5, PT ;  /* 0x000000051200720c */ /* 0x000fc80003f26270 */
[----:B------:R-:W-:-:S04]  /*03b0*/  ISETP.LT.OR P1, PT, R18, RZ, P1 ;  /* 0x000000ff1200720c */ /* 0x000fc80000f21670 */
[----:B------:R-:W-:-:S13]  /*03c0*/  PLOP3.LUT P1, PT, P0, P1, PT, 0xf8, 0x8f ;  /* 0x00000000008f781c */ /* 0x000fda0000723f70 */
[----:B------:R-:W-:Y:S05]  /*03d0*/  @P1 BRA `(.L_x_4) ;  /* 0x0000000000101947 */ /* 0x000fea0003800000 */
[----:B------:R-:W0:Y:S01]  /*03e0*/  LDC.64 R12, c[0x0][0x388] ;  /* 0x0000e200ff0c7b82 */ /* 0x000e220000000a00 */
[----:B------:R-:W-:-:S04]  /*03f0*/  IMAD.IADD R17, R25, 0x1, R18 ;  /* 0x0000000119117824 */ /* 0x000fc800078e0212 */
[----:B0-----:R-:W-:-:S06]  /*0400*/  IMAD.WIDE R12, R17, 0x4, R12 ;  /* 0x00000004110c7825 */ /* 0x001fcc00078e020c */
[----:B------:R0:W5:Y:S02]  /*0410*/  LDG.E R13, desc[UR4][R12.64] ;  /* 0x000000040c0d7981 */ /* 0x000164000c1e1900 */
.L_x_4:
[----:B------:R-:W-:Y:S05]  /*0420*/  BSYNC.RECONVERGENT B0 ;  /* 0x0000000000007941 */ /* 0x000fea0003800200 */
.L_x_3:
[----:B-----5:R-:W-:-:S07]  /*0430*/  VIMNMX R6, PT, PT, R6, R13, PT ;  /* 0x0000000d06067248 */ /* 0x020fce0003fe0100 */
.L_x_2:
[----:B------:R-:W-:Y:S01]  /*0440*/  ISETP.NE.AND P1, PT, R16, RZ, PT ;  /* 0x000000ff1000720c */ /* 0x000fe20003f25270 */
[----:B------:R-:W-:-:S12]  /*0450*/  IMAD.MOV.U32 R17, RZ, RZ, R11 ;  /* 0x000000ffff117224 */ /* 0x000fd800078e000b */
[----:B------:R-:W-:Y:S05]  /*0460*/  @!P1 BRA `(.L_x_1) ;  /* 0x0000000000889947 */ /* 0x000fea0003800000 */
[----:B------:R-:W2:Y:S01]  /*0470*/  LDG.E R17, desc[UR4][R14.64+0x4] ;  /* 0x000004040e117981 */ /* 0x000ea2000c1e1900 */
[----:B------:R-:W0:Y:S01]  /*0480*/  LDCU.64 UR6, c[0x0][0x388] ;  /* 0x00007100ff0677ac */ /* 0x000e220008000a00 */
[----:B------:R-:W-:-:S04]  /*0490*/  IADD3 R13, P1, PT, R25, R10, RZ ;  /* 0x0000000a190d7210 */ /* 0x000fc80007f3e0ff */
[----:B------:R-:W-:Y:S02]  /*04a0*/  LEA.HI.X.SX32 R18, R25, R24, 0x1, P1 ;  /* 0x0000001819127211 */ /* 0x000fe400008f0eff */
[----:B0-----:R-:W-:-:S04]  /*04b0*/  LEA R12, P3, R13, UR6, 0x2 ;  /* 0x000000060d0c7c11 */ /* 0x001fc8000f8610ff */
[----:B------:R-:W-:Y:S02]  /*04c0*/  LEA.HI.X R13, R13, UR7, R18, 0x2, P3 ;  /* 0x000000070d0d7c11 */ /* 0x000fe400098f1412 */
[----:B--2---:R-:W-:-:S13]  /*04d0*/  ISETP.NE.AND P1, PT, R17, RZ, PT ;  /* 0x000000ff1100720c */ /* 0x004fda0003f25270 */
[----:B------:R-:W-:Y:S05]  /*04e0*/  @!P1 BRA `(.L_x_5) ;  /* 0x0000000000249947 */ /* 0x000fea0003800000 */
[C---:B------:R-:W-:Y:S01]  /*04f0*/  ISETP.GE.AND P1, PT, R22.reuse, R5, PT ;  /* 0x000000051600720c */ /* 0x040fe20003f26270 */
[----:B------:R-:W-:Y:S01]  /*0500*/  BSSY.RECONVERGENT B0, `(.L_x_6) ;  /* 0x0000006000007945 */ /* 0x000fe20003800200 */
[----:B------:R-:W-:Y:S02]  /*0510*/  IMAD.MOV.U32 R17, RZ, RZ, 0xff ;  /* 0x000000ffff117424 */ /* 0x000fe400078e00ff */
[----:B------:R-:W-:-:S04]  /*0520*/  ISETP.LT.OR P1, PT, R22, RZ, P1 ;  /* 0x000000ff1600720c */ /* 0x000fc80000f21670 */
[----:B------:R-:W-:-:S13]  /*0530*/  PLOP3.LUT P1, PT, P0, P1, PT, 0xf8, 0x8f ;  /* 0x00000000008f781c */ /* 0x000fda0000723f70 */
[----:B------:R-:W-:Y:S05]  /*0540*/  @P1 BRA `(.L_x_7) ;  /* 0x0000000000041947 */ /* 0x000fea0003800000 */
[----:B------:R0:W5:Y:S02]  /*0550*/  LDG.E R17, desc[UR4][R12.64+0x4] ;  /* 0x000004040c117981 */ /* 0x000164000c1e1900 */
.L_x_7:
[----:B------:R-:W-:Y:S05]  /*0560*/  BSYNC.RECONVERGENT B0 ;  /* 0x0000000000007941 */ /* 0x000fea0003800200 */
.L_x_6:
[----:B-----5:R-:W-:-:S07]  /*0570*/  VIMNMX R6, PT, PT, R6, R17, PT ;  /* 0x0000001106067248 */ /* 0x020fce0003fe0100 */
.L_x_5:
[----:B------:R-:W-:Y:S02]  /*0580*/  ISETP.NE.AND P1, PT, R16, 0x1, PT ;  /* 0x000000011000780c */ /* 0x000fe40003f25270 */
[----:B------:R-:W-:-:S11]  /*0590*/  IADD3 R17, PT, PT, -R7, 0x2, RZ ;  /* 0x0000000207117810 */ /* 0x000fd60007ffe1ff */
[----:B------:R-:W-:Y:S05]  /*05a0*/  @!P1 BRA `(.L_x_1) ;  /* 0x0000000000389947 */ /* 0x000fea0003800000 */
[----:B------:R-:W2:Y:S01]  /*05b0*/  LDG.E R14, desc[UR4][R14.64+0x8] ;  /* 0x000008040e0e7981 */ /* 0x000ea2000c1e1900 */
[----:B------:R-:W-:Y:S02]  /*05c0*/  IADD3 R17, PT, PT, -R7, 0x3, RZ ;  /* 0x0000000307117810 */ /* 0x000fe40007ffe1ff */
[----:B--2---:R-:W-:-:S13]  /*05d0*/  ISETP.NE.AND P1, PT, R14, RZ, PT ;  /* 0x000000ff0e00720c */ /* 0x004fda0003f25270 */
[----:B------:R-:W-:Y:S05]  /*05e0*/  @!P1 BRA `(.L_x_1) ;  /* 0x0000000000289947 */ /* 0x000fea0003800000 */
[----:B------:R-:W-:Y:S01]  /*05f0*/  VIADD R14, R22, 0x1 ;  /* 0x00000001160e7836 */ /* 0x000fe20000000000 */
[----:B------:R-:W-:Y:S01]  /*0600*/  BSSY.RECONVERGENT B0, `(.L_x_8) ;  /* 0x0000007000007945 */ /* 0x000fe20003800200 */
[----:B------:R-:W-:-:S03]  /*0610*/  IMAD.MOV.U32 R15, RZ, RZ, 0xff ;  /* 0x000000ffff0f7424 */ /* 0x000fc600078e00ff */
[----:B------:R-:W-:-:S04]  /*0620*/  ISETP.GE.AND P1, PT, R14, R5, PT ;  /* 0x000000050e00720c */ /* 0x000fc80003f26270 */
[----:B------:R-:W-:-:S04]  /*0630*/  ISETP.LT.OR P1, PT, R14, RZ, P1 ;  /* 0x000000ff0e00720c */ /* 0x000fc80000f21670 */
[----:B------:R-:W-:-:S13]  /*0640*/  PLOP3.LUT P1, PT, P0, P1, PT, 0xf8, 0x8f ;  /* 0x00000000008f781c */ /* 0x000fda0000723f70 */
[----:B------:R-:W-:Y:S05]  /*0650*/  @P1 BRA `(.L_x_9) ;  /* 0x0000000000041947 */ /* 0x000fea0003800000 */
[----:B------:R1:W5:Y:S02]  /*0660*/  LDG.E R15, desc[UR4][R12.64+0x8] ;  /* 0x000008040c0f7981 */ /* 0x000364000c1e1900 */
.L_x_9:
[----:B------:R-:W-:Y:S05]  /*0670*/  BSYNC.RECONVERGENT B0 ;  /* 0x0000000000007941 */ /* 0x000fea0003800200 */
.L_x_8:
[----:B-----5:R-:W-:-:S07]  /*0680*/  VIMNMX R6, PT, PT, R6, R15, PT ;  /* 0x0000000f06067248 */ /* 0x020fce0003fe0100 */
.L_x_1:
[----:B------:R-:W-:-:S13]  /*0690*/  ISETP.GE.U32.AND P1, PT, R23, 0x3, PT ;  /* 0x000000031700780c */ /* 0x000fda0003f26070 */
[----:B------:R-:W-:Y:S05]  /*06a0*/  @!P1 BRA `(.L_x_10) ;  /* 0x0000000400249947 */ /* 0x000fea0003800000 */
[--C-:B------:R-:W-:Y:S01]  /*06b0*/  IMAD.IADD R28, R2, 0x1, R17.reuse ;  /* 0x00000001021c7824 */ /* 0x100fe200078e0211 */
[----:B------:R-:W-:Y:S01]  /*06c0*/  IADD3 R26, PT, PT, R26, R7, R17 ;  /* 0x000000071a1a7210 */ /* 0x000fe20007ffe011 */
[----:B------:R-:W-:Y:S02]  /*06d0*/  IMAD.IADD R27, R17, 0x1, -R21 ;  /* 0x00000001111b7824 */ /* 0x000fe400078e0a15 */
[----:B------:R-:W-:Y:S02]  /*06e0*/  IMAD.IADD R25, R25, 0x1, R28 ;  /* 0x0000000119197824 */ /* 0x000fe400078e021c */
[----:B------:R-:W-:Y:S02]  /*06f0*/  VIADD R28, R28, 0x1 ;  /* 0x000000011c1c7836 */ /* 0x000fe40000000000 */
[----:B------:R-:W-:-:S07]  /*0700*/  VIADD R29, R25, 0x3 ;  /* 0x00000003191d7836 */ /* 0x000fce0000000000 */
.L_x_23:
[----:B01----:R-:W0:Y:S08]  /*0710*/  LDC.64 R12, c[0x0][0x390] ;  /* 0x0000e400ff0c7b82 */ /* 0x003e300000000a00 */
[----:B------:R-:W1:Y:S01]  /*0720*/  LDC.64 R14, c[0x0][0x388] ;  /* 0x0000e200ff0e7b82 */ /* 0x000e620000000a00 */
[----:B0-----:R-:W-:-:S05]  /*0730*/  IMAD.WIDE R12, R26, 0x4, R12 ;  /* 0x000000041a0c7825 */ /* 0x001fca00078e020c */
[----:B------:R-:W2:Y:S01]  /*0740*/  LDG.E R16, desc[UR4][R12.64] ;  /* 0x000000040c107981 */ /* 0x000ea2000c1e1900 */
[----:B------:R-:W-:-:S05]  /*0750*/  VIADD R27, R27, 0x4 ;  /* 0x000000041b1b7836 */ /* 0x000fca0000000000 */
[----:B------:R-:W-:Y:S02]  /*0760*/  ISETP.NE.AND P3, PT, R27, 0x1, PT ;  /* 0x000000011b00780c */ /* 0x000fe40003f65270 */
[----:B--2---:R-:W-:Y:S01]  /*0770*/  ISETP.NE.AND P1, PT, R16, RZ, PT ;  /* 0x000000ff1000720c */ /* 0x004fe20003f25270 */
[----:B-1----:R-:W-:-:S12]  /*0780*/  IMAD.WIDE R16, R29, 0x4, R14 ;  /* 0x000000041d107825 */ /* 0x002fd800078e020e */
        /* <DEDUP_REMOVED lines=8> */
[----:B------:R-:W-:-:S06]  /*0810*/  IMAD.WIDE R18, R25, 0x4, R14 ;  /* 0x0000000419127825 */ /* 0x000fcc00078e020e */
[----:B------:R0:W5:Y:S02]  /*0820*/  LDG.E R19, desc[UR4][R18.64] ;  /* 0x0000000412137981 */ /* 0x000164000c1e1900 */
.L_x_13:
[----:B------:R-:W-:Y:S05]  /*0830*/  BSYNC.RECONVERGENT B0 ;  /* 0x0000000000007941 */ /* 0x000fea0003800200 */
.L_x_12:
[----:B-----5:R-:W-:-:S07]  /*0840*/  VIMNMX R6, PT, PT, R6, R19, PT ;  /* 0x0000001306067248 */ /* 0x020fce0003fe0100 */
.L_x_11:
[----:B0-----:R-:W2:Y:S02]  /*0850*/  LDG.E R18, desc[UR4][R12.64+0x4] ;  /* 0x000004040c127981 */ /* 0x001ea4000c1e1900 */
        /* <DEDUP_REMOVED lines=8> */
[----:B------:R-:W-:-:S04]  /*08e0*/  VIADD R19, R25, 0x1 ;  /* 0x0000000119137836 */ /* 0x000fc80000000000 */
[----:B------:R-:W-:-:S06]  /*08f0*/  IMAD.WIDE R18, R19, 0x4, R14 ;  /* 0x0000000413127825 */ /* 0x000fcc00078e020e */
[----:B------:R0:W5:Y:S02]  /*0900*/  LDG.E R19, desc[UR4][R18.64] ;  /* 0x0000000412137981 */ /* 0x000164000c1e1900 */
.L_x_16:
[----:B------:R-:W-:Y:S05]  /*0910*/  BSYNC.RECONVERGENT B0 ;  /* 0x0000000000007941 */ /* 0x000fea0003800200 */
.L_x_15:
[----:B-----5:R-:W-:-:S07]  /*0920*/  VIMNMX R6, PT, PT, R6, R19, PT ;  /* 0x0000001306067248 */ /* 0x020fce0003fe0100 */
.L_x_14:
[----:B0-----:R-:W2:Y:S02]  /*0930*/  LDG.E R18, desc[UR4][R12.64+0x8] ;  /* 0x000008040c127981 */ /* 0x001ea4000c1e1900 */
        /* <DEDUP_REMOVED lines=9> */
[----:B------:R-:W-:-:S04]  /*09d0*/  VIADD R19, R25, 0x2 ;  /* 0x0000000219137836 */ /* 0x000fc80000000000 */
[----:B------:R-:W-:-:S05]  /*09e0*/  IMAD.WIDE R14, R19, 0x4, R14 ;  /* 0x00000004130e7825 */ /* 0x000fca00078e020e */
[----:B------:R0:W5:Y:S02]  /*09f0*/  LDG.E R19, desc[UR4][R14.64] ;  /* 0x000000040e137981 */ /* 0x000164000c1e1900 */
.L_x_19:
[----:B------:R-:W-:Y:S05]  /*0a00*/  BSYNC.RECONVERGENT B0 ;  /* 0x0000000000007941 */ /* 0x000fea0003800200 */
.L_x_18:
[----:B-----5:R-:W-:-:S07]  /*0a10*/  VIMNMX R6, PT, PT, R6, R19, PT ;  /* 0x0000001306067248 */ /* 0x020fce0003fe0100 */
.L_x_17:
[----:B------:R-:W2:Y:S02]  /*0a20*/  LDG.E R12, desc[UR4][R12.64+0xc] ;  /* 0x00000c040c0c7981 */ /* 0x000ea4000c1e1900 */
        /* <DEDUP_REMOVED lines=10> */
.L_x_22:
[----:B------:R-:W-:Y:S05]  /*0ad0*/  BSYNC.RECONVERGENT B0 ;  /* 0x0000000000007941 */ /* 0x000fea0003800200 */
.L_x_21:
[----:B-----5:R-:W-:-:S07]  /*0ae0*/  VIMNMX R6, PT, PT, R6, R13, PT ;  /* 0x0000000d06067248 */ /* 0x020fce0003fe0100 */
.L_x_20:
[----:B------:R-:W-:Y:S02]  /*0af0*/  VIADD R29, R29, 0x4 ;  /* 0x000000041d1d7836 */ /* 0x000fe40000000000 */
[----:B------:R-:W-:Y:S02]  /*0b00*/  VIADD R28, R28, 0x4 ;  /* 0x000000041c1c7836 */ /* 0x000fe40000000000 */
[----:B------:R-:W-:Y:S02]  /*0b10*/  VIADD R25, R25, 0x4 ;  /* 0x0000000419197836 */ /* 0x000fe40000000000 */
[----:B------:R-:W-:Y:S01]  /*0b20*/  VIADD R26, R26, 0x4 ;  /* 0x000000041a1a7836 */ /* 0x000fe20000000000 */
[----:B------:R-:W-:Y:S06]  /*0b30*/  @P3 BRA `(.L_x_23) ;  /* 0xfffffff800f43947 */ /* 0x000fec000383ffff */
.L_x_10:
[----:B------:R-:W-:Y:S05]  /*0b40*/  @P2 BRA `(.L_x_24) ;  /* 0xfffffff400c02947 */ /* 0x000fea000383ffff */
.L_x_0:
[----:B------:R-:W2:Y:S01]  /*0b50*/  LDC.64 R8, c[0x0][0x380] ;  /* 0x0000e000ff087b82 */ /* 0x000ea20000000a00 */
[----:B------:R-:W-:-:S04]  /*0b60*/  IMAD R3, R3, R5, R2 ;  /* 0x0000000503037224 */ /* 0x000fc800078e0202 */
[----:B--2---:R-:W-:-:S05]  /*0b70*/  IMAD.WIDE R2, R3, 0x4, R8 ;  /* 0x0000000403027825 */ /* 0x004fca00078e0208 */
[----:B------:R-:W-:Y:S01]  /*0b80*/  STG.E desc[UR4][R2.64], R6 ;  /* 0x0000000602007986 */ /* 0x000fe2000c101904 */
[----:B------:R-:W-:Y:S05]  /*0b90*/  EXIT ;  /* 0x000000000000794d */ /* 0x000fea0003800000 */
.L_x_25:
[----:B------:R-:W-:-:S00]  /*0ba0*/  BRA `(.L_x_25) ;  /* 0xfffffffc00fc7947 */ /* 0x000fc0000383ffff */
[----:B------:R-:W-:-:S00]  /*0bb0*/  NOP ;  /* 0x0000000000007918 */ /* 0x000fc00000000000 */
        /* <DEDUP_REMOVED lines=12> */
.L_x_35:


//--------------------- .text._Z11binaryErodePiPKiS1_S1_ --------------------------
	.section	.text._Z11binaryErodePiPKiS1_S1_,"ax",@progbits
	.align	128
        .global         _Z11binaryErodePiPKiS1_S1_
        .type           _Z11binaryErodePiPKiS1_S1_,@function
        .size           _Z11binaryErodePiPKiS1_S1_,(.L_x_36 - _Z11binaryErodePiPKiS1_S1_)
        .other          _Z11binaryErodePiPKiS1_S1_,@"STO_CUDA_ENTRY STV_DEFAULT"
_Z11binaryErodePiPKiS1_S1_:
.text._Z11binaryErodePiPKiS1_S1_:
        /* <DEDUP_REMOVED lines=17> */
[----:B------:R-:W2:Y:S01]  /*0110*/  LDG.E R4, desc[UR4][R2.64+0x8] ;  /* 0x0000080402047981 */ /* 0x000ea2000c1e1900 */
[----:B------:R-:W-:Y:S01]  /*0120*/  IMAD.MOV.U32 R15, RZ, RZ, 0x1 ;  /* 0x00000001ff0f7424 */ /* 0x000fe200078e00ff */
[C---:B--2---:R-:W-:Y:S02]  /*0130*/  ISETP.GE.AND P0, PT, R4.reuse, -0x1, PT ;  /* 0xffffffff0400780c */ /* 0x044fe40003f06270 */
[----:B------:R-:W-:-:S11]  /*0140*/  LEA.HI R12, R4, R4, RZ, 0x1 ;  /* 0x00000004040c7211 */ /* 0x000fd600078f08ff */
[----:B------:R-:W-:Y:S05]  /*0150*/  @!P0 BRA `(.L_x_26) ;  /* 0x0000000000c48947 */ /* 0x000fea0003800000 */
[----:B------:R-:W2:Y:S01]  /*0160*/  LDG.E R10, desc[UR4][R2.64+0xc] ;  /* 0x00000c04020a7981 */ /* 0x000ea2000c1e1900 */
[----:B------:R-:W-:Y:S01]  /*0170*/  SHF.R.S32.HI R12, RZ, 0x1, R12 ;  /* 0x00000001ff0c7819 */ /* 0x000fe2000001140c */
[----:B------:R-:W-:Y:S01]  /*0180*/  BSSY.RECONVERGENT B0, `(.L_x_27) ;  /* 0x0000034000007945 */ /* 0x000fe20003800200 */
[----:B------:R-:W-:-:S03]  /*0190*/  IMAD.MOV.U32 R15, RZ, RZ, 0x1 ;  /* 0x00000001ff0f7424 */ /* 0x000fc600078e00ff */
[----:B------:R-:W-:Y:S01]  /*01a0*/  IMAD.MOV R17, RZ, RZ, -R12 ;  /* 0x000000ffff117224 */ /* 0x000fe200078e0a0c */
[----:B--2---:R-:W-:-:S04]  /*01b0*/  LEA.HI R13, R10, R10, RZ, 0x1 ;  /* 0x0000000a0a0d7211 */ /* 0x004fc800078f08ff */
[----:B------:R-:W-:-:S04]  /*01c0*/  SHF.R.S32.HI R13, RZ, 0x1, R13 ;  /* 0x00000001ff0d7819 */ /* 0x000fc8000001140d */
[----:B------:R-:W-:-:S07]  /*01d0*/  IADD3 R14, PT, PT, -R13, RZ, RZ ;  /* 0x000000ff0d0e7210 */ /* 0x000fce0007ffe1ff */
.L_x_33:
[----:B------:R-:W-:Y:S01]  /*01e0*/  ISETP.GE.AND P0, PT, R10, -0x1, PT ;  /* 0xffffffff0a00780c */ /* 0x000fe20003f06270 */
[----:B------:R-:W-:-:S12]  /*01f0*/  BSSY.RELIABLE B1, `(.L_x_28) ;  /* 0x0000023000017945 */ /* 0x000fd80003800100 */
[----:B------:R-:W-:Y:S05]  /*0200*/  @!P0 BRA `(.L_x_29) ;  /* 0x0000000000848947 */ /* 0x000fea0003800000 */
[----:B------:R-:W-:-:S05]  /*0210*/  IMAD.IADD R18, R8, 0x1, R17 ;  /* 0x0000000108127824 */ /* 0x000fca00078e0211 */
[----:B------:R-:W-:-:S04]  /*0220*/  ISETP.GE.AND P0, PT, R18, R11, PT ;  /* 0x0000000b1200720c */ /* 0x000fc80003f06270 */
[----:B------:R-:W-:-:S13]  /*0230*/  ISETP.LT.OR P0, PT, R18, RZ, P0 ;  /* 0x000000ff1200720c */ /* 0x000fda0000701670 */
[----:B------:R-:W-:Y:S05]  /*0240*/  @P0 BREAK.RELIABLE B1 ;  /* 0x0000000000010942 */ /* 0x000fea0003800100 */
[----:B------:R-:W-:Y:S05]  /*0250*/  @P0 BRA `(.L_x_30) ;  /* 0x0000000000980947 */ /* 0x000fea0003800000 */
[----:B------:R-:W0:Y:S01]  /*0260*/  LDC.64 R4, c[0x0][0x388] ;  /* 0x0000e200ff047b82 */ /* 0x000e220000000a00 */
[----:B------:R-:W-:Y:S01]  /*0270*/  IMAD.IADD R19, R12, 0x1, R17 ;  /* 0x000000010c137824 */ /* 0x000fe200078e0211 */
[----:B------:R-:W-:Y:S01]  /*0280*/  MOV R16, R15 ;  /* 0x0000000f00107202 */ /* 0x000fe20000000f00 */
[----:B------:R-:W-:Y:S02]  /*0290*/  IMAD R18, R0, R18, RZ ;  /* 0x0000001200127224 */ /* 0x000fe400078e02ff */
[----:B------:R-:W-:Y:S02]  /*02a0*/  IMAD.MOV.U32 R20, RZ, RZ, R14 ;  /* 0x000000ffff147224 */ /* 0x000fe400078e000e */
[----:B------:R-:W-:Y:S01]  /*02b0*/  IMAD R19, R10, R19, R13 ;  /* 0x000000130a137224 */ /* 0x000fe200078e020d */
[----:B------:R-:W1:Y:S06]  /*02c0*/  LDC.64 R2, c[0x0][0x390] ;  /* 0x0000e400ff027b82 */ /* 0x000e6c0000000a00 */
.L_x_32:
[----:B------:R-:W-:-:S05]  /*02d0*/  IMAD.IADD R7, R9, 0x1, R20 ;  /* 0x0000000109077824 */ /* 0x000fca00078e0214 */
[----:B------:R-:W-:-:S04]  /*02e0*/  ISETP.GE.AND P0, PT, R7, R0, PT ;  /* 0x000000000700720c */ /* 0x000fc80003f06270 */
[----:B------:R-:W-:-:S13]  /*02f0*/  ISETP.GT.AND P0, PT, R7, -0x1, !P0 ;  /* 0xffffffff0700780c */ /* 0x000fda0004704270 */
[----:B------:R-:W-:Y:S05]  /*0300*/  @!P0 BREAK.RELIABLE B1 ;  /* 0x0000000000018942 */ /* 0x000fea0003800100 */
[----:B------:R-:W-:Y:S05]  /*0310*/  @!P0 BRA `(.L_x_30) ;  /* 0x0000000000688947 */ /* 0x000fea0003800000 */
[----:B------:R-:W-:-:S05]  /*0320*/  IADD3 R7, PT, PT, R18, R7, RZ ;  /* 0x0000000712077210 */ /* 0x000fca0007ffe0ff */
[----:B0-----:R-:W-:-:S06]  /*0330*/  IMAD.WIDE R6, R7, 0x4, R4 ;  /* 0x0000000407067825 */ /* 0x001fcc00078e0204 */
[----:B------:R-:W2:Y:S02]  /*0340*/  LDG.E R6, desc[UR4][R6.64] ;  /* 0x0000000406067981 */ /* 0x000ea4000c1e1900 */
[----:B--2---:R-:W-:-:S13]  /*0350*/  ISETP.NE.AND P0, PT, R6, RZ, PT ;  /* 0x000000ff0600720c */ /* 0x004fda0003f05270 */
[----:B------:R-:W-:Y:S05]  /*0360*/  @P0 BRA `(.L_x_31) ;  /* 0x0000000000180947 */ /* 0x000fea0003800000 */
[----:B------:R-:W-:-:S04]  /*0370*/  IMAD.IADD R7, R19, 0x1, R20 ;  /* 0x0000000113077824 */ /* 0x000fc800078e0214 */
[----:B-1----:R-:W-:-:S06]  /*0380*/  IMAD.WIDE R6, R7, 0x4, R2 ;  /* 0x0000000407067825 */ /* 0x002fcc00078e0202 */
[----:B------:R-:W2:Y:S01]  /*0390*/  LDG.E R6, desc[UR4][R6.64] ;  /* 0x0000000406067981 */ /* 0x000ea2000c1e1900 */
[----:B------:R-:W-:Y:S01]  /*03a0*/  IMAD.MOV.U32 R15, RZ, RZ, RZ ;  /* 0x000000ffff0f7224 */ /* 0x000fe200078e00ff */
[----:B--2---:R-:W-:-:S13]  /*03b0*/  ISETP.NE.AND P0, PT, R6, RZ, PT ;  /* 0x000000ff0600720c */ /* 0x004fda0003f05270 */
[----:B------:R-:W-:Y:S05]  /*03c0*/  @P0 BRA `(.L_x_29) ;  /* 0x0000000000140947 */ /* 0x000fea0003800000 */
.L_x_31:
[----:B------:R-:W-:-:S04]  /*03d0*/  IABS R7, R13 ;  /* 0x0000000d00077213 */ /* 0x000fc80000000000 */
[C---:B------:R-:W-:Y:S02]  /*03e0*/  ISETP.NE.AND P0, PT, R20.reuse, R7, PT ;  /* 0x000000071400720c */ /* 0x040fe40003f05270 */
[----:B------:R-:W-:-:S11]  /*03f0*/  IADD3 R20, PT, PT, R20, 0x1, RZ ;  /* 0x0000000114147810 */ /* 0x000fd60007ffe0ff */
[----:B------:R-:W-:Y:S05]  /*0400*/  @P0 BRA `(.L_x_32) ;  /* 0xfffffffc00b00947 */ /* 0x000fea000383ffff */
[----:B------:R-:W-:-:S07]  /*0410*/  IMAD.MOV.U32 R15, RZ, RZ, R16 ;  /* 0x000000ffff0f7224 */ /* 0x000fce00078e0010 */
.L_x_29:
[----:B------:R-:W-:Y:S05]  /*0420*/  BSYNC.RELIABLE B1 ;  /* 0x0000000000017941 */ /* 0x000fea0003800100 */
.L_x_28:
[----:B-1----:R-:W-:-:S04]  /*0430*/  IABS R2, R12 ;  /* 0x0000000c00027213 */ /* 0x002fc80000000000 */
[C---:B------:R-:W-:Y:S02]  /*0440*/  ISETP.NE.AND P0, PT, R17.reuse, R2, PT ;  /* 0x000000021100720c */ /* 0x040fe40003f05270 */
[----:B------:R-:W-:-:S11]  /*0450*/  IADD3 R17, PT, PT, R17, 0x1, RZ ;  /* 0x0000000111117810 */ /* 0x000fd60007ffe0ff */
[----:B------:R-:W-:Y:S05]  /*0460*/  @P0 BRA `(.L_x_33) ;  /* 0xfffffffc005c0947 */ /* 0x000fea000383ffff */
.L_x_26:
[----:B------:R-:W0:Y:S01]  /*0470*/  LDC.64 R2, c[0x0][0x380] ;  /* 0x0000e000ff027b82 */ /* 0x000e220000000a00 */
[----:B------:R-:W-:-:S04]  /*0480*/  IMAD R9, R8, R0, R9 ;  /* 0x0000000008097224 */ /* 0x000fc800078e0209 */
[----:B0-----:R-:W-:-:S05]  /*0490*/  IMAD.WIDE R2, R9, 0x4, R2 ;  /* 0x0000000409027825 */ /* 0x001fca00078e0202 */
[----:B------:R-:W-:Y:S01]  /*04a0*/  STG.E desc[UR4][R2.64], R15 ;  /* 0x0000000f02007986 */ /* 0x000fe2000c101904 */
[----:B------:R-:W-:Y:S05]  /*04b0*/  EXIT ;  /* 0x000000000000794d */ /* 0x000fea0003800000 */
.L_x_30:
[----:B------:R-:W-:Y:S05]  /*04c0*/  BSYNC.RECONVERGENT B0 ;  /* 0x0000000000007941 */ /* 0x000fea0003800200 */
.L_x_27:
[----:B-1----:R-:W1:Y:S01]  /*04d0*/  LDC.64 R2, c[0x0][0x388] ;  /* 0x0000e200ff027b82 */ /* 0x002e620000000a00 */
[----:B------:R-:W-:-:S07]  /*04e0*/  IMAD R9, R8, R0, R9 ;  /* 0x0000000008097224 */ /* 0x000fce00078e0209 */
[----:B0-----:R-:W0:Y:S01]  /*04f0*/  LDC.64 R4, c[0x0][0x380] ;  /* 0x0000e000ff047b82 */ /* 0x001e220000000a00 */
[----:B-1----:R-:W-:-:S06]  /*0500*/  IMAD.WIDE R2, R9, 0x4, R2 ;  /* 0x0000000409027825 */ /* 0x002fcc00078e0202 */
[----:B------:R-:W2:Y:S01]  /*0510*/  LDG.E R3, desc[UR4][R2.64] ;  /* 0x0000000402037981 */ /* 0x000ea2000c1e1900 */
[----:B0-----:R-:W-:-:S05]  /*0520*/  IMAD.WIDE R4, R9, 0x4, R4 ;  /* 0x0000000409047825 */ /* 0x001fca00078e0204 */
[----:B--2---:R-:W-:Y:S01]  /*0530*/  STG.E desc[UR4][R4.64], R3 ;  /* 0x0000000304007986 */ /* 0x004fe2000c101904 */
[----:B------:R-:W-:Y:S05]  /*0540*/  EXIT ;  /* 0x000000000000794d */ /* 0x000fea0003800000 */
.L_x_34:
        /* <DEDUP_REMOVED lines=11> */
.L_x_36:


//--------------------- .nv.shared.reserved.0     --------------------------
	.section	.nv.shared.reserved.0,"aw",@nobits
	.weak		__nv_reservedSMEM_offset_0_alias
	.size		__nv_reservedSMEM_offset_0_alias, 0, 64
	.other		__nv_reservedSMEM_offset_0_alias,@"STO_CUDA_RESERVED_SHARED STV_DEFAULT"
__nv_reservedSMEM_offset_0_alias:
	.zero		0
	.zero		64


//--------------------- .nv.constant0._Z14grayscaleErodePiPKiS1_S1_ --------------------------
	.section	.nv.constant0._Z14grayscaleErodePiPKiS1_S1_,"a",@progbits
	.sectionflags	@""
	.align	4
.nv.constant0._Z14grayscaleErodePiPKiS1_S1_:
	.zero		928


//--------------------- .nv.constant0._Z11binaryErodePiPKiS1_S1_ --------------------------
	.section	.nv.constant0._Z11binaryErodePiPKiS1_S1_,"a",@progbits
	.sectionflags	@""
	.align	4
.nv.constant0._Z11binaryErodePiPKiS1_S1_:
	.zero		928


//--------------------- SYMBOLS --------------------------

	.type		.nv.reservedSmem.offset0,@object
	.size		.nv.reservedSmem.offset0,0x4
